//
// Generated by NVIDIA NVVM Compiler
//
// Compiler Build ID: CL-36424714
// Cuda compilation tools, release 13.0, V13.0.88
// Based on NVVM 20.0.0
//

.version 9.0
.target sm_100
.address_size 64

	// .globl	_Z13reverse_arrayPfi

.visible .entry _Z13reverse_arrayPfi(
	.param .u64 .ptr .align 1 _Z13reverse_arrayPfi_param_0,
	.param .u32 _Z13reverse_arrayPfi_param_1
)
{
	.reg .pred 	%p<2>;
	.reg .b32 	%r<8>;
	.reg .b32 	%f<3>;
	.reg .b64 	%rd<7>;

	ld.param.u64 	%rd1, [_Z13reverse_arrayPfi_param_0];
	ld.param.u32 	%r2, [_Z13reverse_arrayPfi_param_1];
	mov.u32 	%r3, %ctaid.x;
	mov.u32 	%r4, %ntid.x;
	mov.u32 	%r5, %tid.x;
	mad.lo.s32 	%r1, %r3, %r4, %r5;
	setp.ge.s32 	%p1, %r1, %r2;
	@%p1 bra 	$L__BB0_2;
	cvta.to.global.u64 	%rd2, %rd1;
	not.b32 	%r6, %r1;
	add.s32 	%r7, %r2, %r6;
	mul.wide.s32 	%rd3, %r1, 4;
	add.s64 	%rd4, %rd2, %rd3;
	ld.global.f32 	%f1, [%rd4];
	mul.wide.s32 	%rd5, %r7, 4;
	add.s64 	%rd6, %rd2, %rd5;
	ld.global.f32 	%f2, [%rd6];
	st.global.f32 	[%rd4], %f2;
	st.global.f32 	[%rd6], %f1;
$L__BB0_2:
	ret;

}


// ===== COMPILED SASS (sm_100) =====

	.target	sm_100

	.elftype	@"ET_EXEC"


//--------------------- .note.nv.tkinfo           --------------------------
	.section	.note.nv.tkinfo,"",@"SHT_NOTE"
	.sectionflags	@"SHF_NOTE_NV_TKINFO"
	.tkinfo
        /*0018*/ 	.word	0x00000002
        /*0030*/ 	.string	""
        /*0030*/ 	.string	"ptxas"
        /*0030*/ 	.string	"Cuda compilation tools, release 13.0, V13.0.88"
        /*0030*/ 	.string	"Build cuda_13.0.r13.0/compiler.36424714_0"
        /*0030*/ 	.string	"-arch sm_100 -m 64 "



//--------------------- .note.nv.cuinfo           --------------------------
	.section	.note.nv.cuinfo,"",@"SHT_NOTE"
	.sectionflags	@"SHF_NOTE_NV_CUINFO"
        /*0018*/ 	.short	0x0002
        /*001a*/ 	.short	0x0064
        /*001c*/ 	.short	0x0082
	.zero		2


//--------------------- .nv.info                  --------------------------
	.section	.nv.info,"",@"SHT_CUDA_INFO"
	.align	4


	//----- nvinfo : EIATTR_REGCOUNT
	.align		4
        /*0000*/ 	.byte	0x04, 0x2f
        /*0002*/ 	.short	(.L_1 - .L_0)
	.align		4
.L_0:
        /*0004*/ 	.word	index@(_Z13reverse_arrayPfi)
        /*0008*/ 	.word	0x0000000c


	//----- nvinfo : EIATTR_FRAME_SIZE
	.align		4
.L_1:
        /*000c*/ 	.byte	0x04, 0x11
        /*000e*/ 	.short	(.L_3 - .L_2)
	.align		4
.L_2:
        /*0010*/ 	.word	index@(_Z13reverse_arrayPfi)
        /*0014*/ 	.word	0x00000000


	//----- nvinfo : EIATTR_MIN_STACK_SIZE
	.align		4
.L_3:
        /*0018*/ 	.byte	0x04, 0x12
        /*001a*/ 	.short	(.L_5 - .L_4)
	.align		4
.L_4:
        /*001c*/ 	.word	index@(_Z13reverse_arrayPfi)
        /*0020*/ 	.word	0x00000000
.L_5:


//--------------------- .nv.compat                --------------------------
	.section	.nv.compat,"",@"SHT_CUDA_COMPAT_INFO"
	.align	4
        /*0000*/ 	.byte	0x02, 0x09, 0x00, 0x00, 0x02, 0x02, 0x01, 0x00, 0x02, 0x05, 0x05, 0x00, 0x03, 0x07, 0x01, 0x01
        /*0010*/ 	.byte	0x02, 0x03, 0x00, 0x00, 0x02, 0x06, 0x01, 0x00, 0x04, 0x0b, 0x08, 0x00, 0x09, 0x00, 0x00, 0x00
        /*0020*/ 	.byte	0x00, 0x00, 0x00, 0x00


//--------------------- .nv.info._Z13reverse_arrayPfi --------------------------
	.section	.nv.info._Z13reverse_arrayPfi,"",@"SHT_CUDA_INFO"
	.sectionflags	@""
	.align	4


	//----- nvinfo : EIATTR_CUDA_API_VERSION
	.align		4
        /*0000*/ 	.byte	0x04, 0x37
        /*0002*/ 	.short	(.L_7 - .L_6)
.L_6:
        /*0004*/ 	.word	0x00000082


	//----- nvinfo : EIATTR_KPARAM_INFO
	.align		4
.L_7:
        /*0008*/ 	.byte	0x04, 0x17
        /*000a*/ 	.short	(.L_9 - .L_8)
.L_8:
        /*000c*/ 	.word	0x00000000
        /*0010*/ 	.short	0x0001
        /*0012*/ 	.short	0x0008
        /*0014*/ 	.byte	0x00, 0xf0, 0x11, 0x00


	//----- nvinfo : EIATTR_KPARAM_INFO
	.align		4
.L_9:
        /*0018*/ 	.byte	0x04, 0x17
        /*001a*/ 	.short	(.L_11 - .L_10)
.L_10:
        /*001c*/ 	.word	0x00000000
        /*0020*/ 	.short	0x0000
        /*0022*/ 	.short	0x0000
        /*0024*/ 	.byte	0x00, 0xf5, 0x21, 0x00


	//----- nvinfo : EIATTR_SPARSE_MMA_MASK
	.align		4
.L_11:
        /*0028*/ 	.byte	0x03, 0x50
        /*002a*/ 	.short	0x0000


	//----- nvinfo : EIATTR_MAXREG_COUNT
	.align		4
        /*002c*/ 	.byte	0x03, 0x1b
        /*002e*/ 	.short	0x00ff


	//----- nvinfo : EIATTR_MERCURY_ISA_VERSION
	.align		4
        /*0030*/ 	.byte	0x03, 0x5f
        /*0032*/ 	.short	0x0101


	//----- nvinfo : EIATTR_VRC_CTA_INIT_COUNT
	.align		4
        /*0034*/ 	.byte	0x02, 0x4a
	.zero		1
	.zero		1


	//----- nvinfo : EIATTR_EXIT_INSTR_OFFSETS
	.align		4
        /*0038*/ 	.byte	0x04, 0x1c
        /*003a*/ 	.short	(.L_13 - .L_12)


	//   ....[0]....
.L_12:
        /*003c*/ 	.word	0x00000070


	//   ....[1]....
        /*0040*/ 	.word	0x00000120


	//----- nvinfo : EIATTR_CBANK_PARAM_SIZE
	.align		4
.L_13:
        /*0044*/ 	.byte	0x03, 0x19
        /*0046*/ 	.short	0x000c


	//----- nvinfo : EIATTR_PARAM_CBANK
	.align		4
        /*0048*/ 	.byte	0x04, 0x0a
        /*004a*/ 	.short	(.L_15 - .L_14)
	.align		4
.L_14:
        /*004c*/ 	.word	index@(.nv.constant0._Z13reverse_arrayPfi)
        /*0050*/ 	.short	0x0380
        /*0052*/ 	.short	0x000c


	//----- nvinfo : EIATTR_SW_WAR
	.align		4
.L_15:
        /*0054*/ 	.byte	0x04, 0x36
        /*0056*/ 	.short	(.L_17 - .L_16)
.L_16:
        /*0058*/ 	.word	0x00000008
.L_17:


//--------------------- .nv.callgraph             --------------------------
	.section	.nv.callgraph,"",@"SHT_CUDA_CALLGRAPH"
	.align	4
	.sectionentsize	8
	.align		4
        /*0000*/ 	.word	0x00000000
	.align		4
        /*0004*/ 	.word	0xffffffff
	.align		4
        /*0008*/ 	.word	0x00000000
	.align		4
        /*000c*/ 	.word	0xfffffffe
	.align		4
        /*0010*/ 	.word	0x00000000
	.align		4
        /*0014*/ 	.word	0xfffffffd
	.align		4
        /*0018*/ 	.word	0x00000000
	.align		4
        /*001c*/ 	.word	0xfffffffc


//--------------------- .text._Z13reverse_arrayPfi --------------------------
	.section	.text._Z13reverse_arrayPfi,"ax",@progbits
	.align	128
        .global         _Z13reverse_arrayPfi
        .type           _Z13reverse_arrayPfi,@function
        .size           _Z13reverse_arrayPfi,(.L_x_1 - _Z13reverse_arrayPfi)
        .other          _Z13reverse_arrayPfi,@"STO_CUDA_ENTRY STV_DEFAULT"
_Z13reverse_arrayPfi:
.text._Z13reverse_arrayPfi:
[----:B------:R-:W-:Y:S01]  /*0000*/  LDC R1, c[0x0][0x37c] ;  /* 0x0000df00ff017b82 */ /* 0x000fe20000000800 */
[----:B------:R-:W0:Y:S07]  /*0010*/  S2R R0, SR_TID.X ;  /* 0x0000000000007919 */ /* 0x000e2e0000002100 */
[----:B------:R-:W0:Y:S01]  /*0020*/  S2UR UR4, SR_CTAID.X ;  /* 0x00000000000479c3 */ /* 0x000e220000002500 */
[----:B------:R-:W1:Y:S07]  /*0030*/  LDCU UR6, c[0x0][0x388] ;  /* 0x00007100ff0677ac */ /* 0x000e6e0008000800 */
[----:B------:R-:W0:Y:S02]  /*0040*/  LDC R7, c[0x0][0x360] ;  /* 0x0000d800ff077b82 */ /* 0x000e240000000800 */
[----:B0-----:R-:W-:-:S05]  /*0050*/  IMAD R7, R7, UR4, R0 ;  /* 0x0000000407077c24 */ /* 0x001fca000f8e0200 */
[----:B-1----:R-:W-:-:S13]  /*0060*/  ISETP.GE.AND P0, PT, R7, UR6, PT ;  /* 0x0000000607007c0c */ /* 0x002fda000bf06270 */
[----:B------:R-:W-:Y:S05]  /*0070*/  @P0 EXIT ;  /* 0x000000000000094d */ /* 0x000fea0003800000 */
[----:B------:R-:W0:Y:S01]  /*0080*/  LDC.64 R2, c[0x0][0x380] ;  /* 0x0000e000ff027b82 */ /* 0x000e220000000a00 */
[----:B------:R-:W1:Y:S01]  /*0090*/  LDCU.64 UR4, c[0x0][0x358] ;  /* 0x00006b00ff0477ac */ /* 0x000e620008000a00 */
[----:B------:R-:W-:-:S04]  /*00a0*/  LOP3.LUT R0, RZ, R7, RZ, 0x33, !PT ;  /* 0x00000007ff007212 */ /* 0x000fc800078e33ff */
[----:B------:R-:W-:-:S05]  /*00b0*/  IADD3 R5, PT, PT, R0, UR6, RZ ;  /* 0x0000000600057c10 */ /* 0x000fca000fffe0ff */
[----:B0-----:R-:W-:-:S04]  /*00c0*/  IMAD.WIDE R4, R5, 0x4, R2 ;  /* 0x0000000405047825 */ /* 0x001fc800078e0202 */
[----:B------:R-:W-:Y:S01]  /*00d0*/  IMAD.WIDE R2, R7, 0x4, R2 ;  /* 0x0000000407027825 */ /* 0x000fe200078e0202 */
[----:B-1----:R-:W2:Y:S04]  /*00e0*/  LDG.E R9, desc[UR4][R4.64] ;  /* 0x0000000404097981 */ /* 0x002ea8000c1e1900 */
[----:B------:R-:W3:Y:S04]  /*00f0*/  LDG.E R7, desc[UR4][R2.64] ;  /* 0x0000000402077981 */ /* 0x000ee8000c1e1900 */
[----:B--2---:R-:W-:Y:S04]  /*0100*/  STG.E desc[UR4][R2.64], R9 ;  /* 0x0000000902007986 */ /* 0x004fe8000c101904 */
[----:B---3--:R-:W-:Y:S01]  /*0110*/  STG.E desc[UR4][R4.64], R7 ;  /* 0x0000000704007986 */ /* 0x008fe2000c101904 */
[----:B------:R-:W-:Y:S05]  /*0120*/  EXIT ;  /* 0x000000000000794d */ /* 0x000fea0003800000 */
.L_x_0:
[----:B------:R-:W-:-:S00]  /*0130*/  BRA `(.L_x_0) ;  /* 0xfffffffc00fc7947 */ /* 0x000fc0000383ffff */
[----:B------:R-:W-:-:S00]  /*0140*/  NOP ;  /* 0x0000000000007918 */ /* 0x000fc00000000000 */
        /* <DEDUP_REMOVED lines=11> */
.L_x_1:


//--------------------- .nv.shared.reserved.0     --------------------------
	.section	.nv.shared.reserved.0,"aw",@nobits
	.weak		__nv_reservedSMEM_offset_0_alias
	.size		__nv_reservedSMEM_offset_0_alias, 0, 64
	.other		__nv_reservedSMEM_offset_0_alias,@"STO_CUDA_RESERVED_SHARED STV_DEFAULT"
__nv_reservedSMEM_offset_0_alias:
	.zero		0
	.zero		64


//--------------------- .nv.constant0._Z13reverse_arrayPfi --------------------------
	.section	.nv.constant0._Z13reverse_arrayPfi,"a",@progbits
	.sectionflags	@""
	.align	4
.nv.constant0._Z13reverse_arrayPfi:
	.zero		908


//--------------------- SYMBOLS --------------------------

	.type		.nv.reservedSmem.offset0,@object
	.size		.nv.reservedSmem.offset0,0x4
